//
// Generated by NVIDIA NVVM Compiler
//
// Compiler Build ID: CL-36424714
// Cuda compilation tools, release 13.0, V13.0.88
// Based on NVVM 20.0.0
//

.version 9.0
.target sm_100
.address_size 64

	// .globl	_Z14permute_kernelP4Cityi

.visible .entry _Z14permute_kernelP4Cityi(
	.param .u64 .ptr .align 1 _Z14permute_kernelP4Cityi_param_0,
	.param .u32 _Z14permute_kernelP4Cityi_param_1
)
{


	ret;

}


// ===== COMPILED SASS (sm_100) =====

	.target	sm_100

	.elftype	@"ET_EXEC"


//--------------------- .note.nv.tkinfo           --------------------------
	.section	.note.nv.tkinfo,"",@"SHT_NOTE"
	.sectionflags	@"SHF_NOTE_NV_TKINFO"
	.tkinfo
        /*0018*/ 	.word	0x00000002
        /*0030*/ 	.string	""
        /*0030*/ 	.string	"ptxas"
        /*0030*/ 	.string	"Cuda compilation tools, release 13.0, V13.0.88"
        /*0030*/ 	.string	"Build cuda_13.0.r13.0/compiler.36424714_0"
        /*0030*/ 	.string	"-arch sm_100 -m 64 "



//--------------------- .note.nv.cuinfo           --------------------------
	.section	.note.nv.cuinfo,"",@"SHT_NOTE"
	.sectionflags	@"SHF_NOTE_NV_CUINFO"
        /*0018*/ 	.short	0x0002
        /*001a*/ 	.short	0x0064
        /*001c*/ 	.short	0x0082
	.zero		2


//--------------------- .nv.info                  --------------------------
	.section	.nv.info,"",@"SHT_CUDA_INFO"
	.align	4


	//----- nvinfo : EIATTR_REGCOUNT
	.align		4
        /*0000*/ 	.byte	0x04, 0x2f
        /*0002*/ 	.short	(.L_1 - .L_0)
	.align		4
.L_0:
        /*0004*/ 	.word	index@(_Z14permute_kernelP4Cityi)
        /*0008*/ 	.word	0x00000004


	//----- nvinfo : EIATTR_FRAME_SIZE
	.align		4
.L_1:
        /*000c*/ 	.byte	0x04, 0x11
        /*000e*/ 	.short	(.L_3 - .L_2)
	.align		4
.L_2:
        /*0010*/ 	.word	index@(_Z14permute_kernelP4Cityi)
        /*0014*/ 	.word	0x00000000


	//----- nvinfo : EIATTR_MIN_STACK_SIZE
	.align		4
.L_3:
        /*0018*/ 	.byte	0x04, 0x12
        /*001a*/ 	.short	(.L_5 - .L_4)
	.align		4
.L_4:
        /*001c*/ 	.word	index@(_Z14permute_kernelP4Cityi)
        /*0020*/ 	.word	0x00000000
.L_5:


//--------------------- .nv.compat                --------------------------
	.section	.nv.compat,"",@"SHT_CUDA_COMPAT_INFO"
	.align	4
        /*0000*/ 	.byte	0x02, 0x09, 0x00, 0x00, 0x02, 0x02, 0x01, 0x00, 0x02, 0x05, 0x05, 0x00, 0x03, 0x07, 0x01, 0x01
        /*0010*/ 	.byte	0x02, 0x03, 0x00, 0x00, 0x02, 0x06, 0x01, 0x00, 0x04, 0x0b, 0x08, 0x00, 0x09, 0x00, 0x00, 0x00
        /*0020*/ 	.byte	0x00, 0x00, 0x00, 0x00


//--------------------- .nv.info._Z14permute_kernelP4Cityi --------------------------
	.section	.nv.info._Z14permute_kernelP4Cityi,"",@"SHT_CUDA_INFO"
	.sectionflags	@""
	.align	4


	//----- nvinfo : EIATTR_CUDA_API_VERSION
	.align		4
        /*0000*/ 	.byte	0x04, 0x37
        /*0002*/ 	.short	(.L_7 - .L_6)
.L_6:
        /*0004*/ 	.word	0x00000082


	//----- nvinfo : EIATTR_KPARAM_INFO
	.align		4
.L_7:
        /*0008*/ 	.byte	0x04, 0x17
        /*000a*/ 	.short	(.L_9 - .L_8)
.L_8:
        /*000c*/ 	.word	0x00000000
        /*0010*/ 	.short	0x0001
        /*0012*/ 	.short	0x0008
        /*0014*/ 	.byte	0x00, 0xf0, 0x11, 0x00


	//----- nvinfo : EIATTR_KPARAM_INFO
	.align		4
.L_9:
        /*0018*/ 	.byte	0x04, 0x17
        /*001a*/ 	.short	(.L_11 - .L_10)
.L_10:
        /*001c*/ 	.word	0x00000000
        /*0020*/ 	.short	0x0000
        /*0022*/ 	.short	0x0000
        /*0024*/ 	.byte	0x00, 0xf5, 0x21, 0x00


	//----- nvinfo : EIATTR_SPARSE_MMA_MASK
	.align		4
.L_11:
        /*0028*/ 	.byte	0x03, 0x50
        /*002a*/ 	.short	0x0000


	//----- nvinfo : EIATTR_MAXREG_COUNT
	.align		4
        /*002c*/ 	.byte	0x03, 0x1b
        /*002e*/ 	.short	0x00ff


	//----- nvinfo : EIATTR_MERCURY_ISA_VERSION
	.align		4
        /*0030*/ 	.byte	0x03, 0x5f
        /*0032*/ 	.short	0x0101


	//----- nvinfo : EIATTR_VRC_CTA_INIT_COUNT
	.align		4
        /*0034*/ 	.byte	0x02, 0x4a
	.zero		1
	.zero		1


	//----- nvinfo : EIATTR_EXIT_INSTR_OFFSETS
	.align		4
        /*0038*/ 	.byte	0x04, 0x1c
        /*003a*/ 	.short	(.L_13 - .L_12)


	//   ....[0]....
.L_12:
        /*003c*/ 	.word	0x00000010


	//----- nvinfo : EIATTR_CBANK_PARAM_SIZE
	.align		4
.L_13:
        /*0040*/ 	.byte	0x03, 0x19
        /*0042*/ 	.short	0x000c


	//----- nvinfo : EIATTR_PARAM_CBANK
	.align		4
        /*0044*/ 	.byte	0x04, 0x0a
        /*0046*/ 	.short	(.L_15 - .L_14)
	.align		4
.L_14:
        /*0048*/ 	.word	index@(.nv.constant0._Z14permute_kernelP4Cityi)
        /*004c*/ 	.short	0x0380
        /*004e*/ 	.short	0x000c


	//----- nvinfo : EIATTR_SW_WAR
	.align		4
.L_15:
        /*0050*/ 	.byte	0x04, 0x36
        /*0052*/ 	.short	(.L_17 - .L_16)
.L_16:
        /*0054*/ 	.word	0x00000008
.L_17:


//--------------------- .nv.callgraph             --------------------------
	.section	.nv.callgraph,"",@"SHT_CUDA_CALLGRAPH"
	.align	4
	.sectionentsize	8
	.align		4
        /*0000*/ 	.word	0x00000000
	.align		4
        /*0004*/ 	.word	0xffffffff
	.align		4
        /*0008*/ 	.word	0x00000000
	.align		4
        /*000c*/ 	.word	0xfffffffe
	.align		4
        /*0010*/ 	.word	0x00000000
	.align		4
        /*0014*/ 	.word	0xfffffffd
	.align		4
        /*0018*/ 	.word	0x00000000
	.align		4
        /*001c*/ 	.word	0xfffffffc


//--------------------- .text._Z14permute_kernelP4Cityi --------------------------
	.section	.text._Z14permute_kernelP4Cityi,"ax",@progbits
	.align	128
        .global         _Z14permute_kernelP4Cityi
        .type           _Z14permute_kernelP4Cityi,@function
        .size           _Z14permute_kernelP4Cityi,(.L_x_1 - _Z14permute_kernelP4Cityi)
        .other          _Z14permute_kernelP4Cityi,@"STO_CUDA_ENTRY STV_DEFAULT"
_Z14permute_kernelP4Cityi:
.text._Z14permute_kernelP4Cityi:
[----:B------:R-:W-:Y:S01]  /*0000*/  LDC R1, c[0x0][0x37c] ;  /* 0x0000df00ff017b82 */ /* 0x000fe20000000800 */
[----:B------:R-:W-:Y:S05]  /*0010*/  EXIT ;  /* 0x000000000000794d */ /* 0x000fea0003800000 */
.L_x_0:
[----:B------:R-:W-:-:S00]  /*0020*/  BRA `(.L_x_0) ;  /* 0xfffffffc00fc7947 */ /* 0x000fc0000383ffff */
[----:B------:R-:W-:-:S00]  /*0030*/  NOP ;  /* 0x0000000000007918 */ /* 0x000fc00000000000 */
        /* <DEDUP_REMOVED lines=12> */
.L_x_1:


//--------------------- .nv.shared.reserved.0     --------------------------
	.section	.nv.shared.reserved.0,"aw",@nobits
	.weak		__nv_reservedSMEM_offset_0_alias
	.size		__nv_reservedSMEM_offset_0_alias, 0, 64
	.other		__nv_reservedSMEM_offset_0_alias,@"STO_CUDA_RESERVED_SHARED STV_DEFAULT"
__nv_reservedSMEM_offset_0_alias:
	.zero		0
	.zero		64


//--------------------- .nv.constant0._Z14permute_kernelP4Cityi --------------------------
	.section	.nv.constant0._Z14permute_kernelP4Cityi,"a",@progbits
	.sectionflags	@""
	.align	4
.nv.constant0._Z14permute_kernelP4Cityi:
	.zero		908


//--------------------- SYMBOLS --------------------------

	.type		.nv.reservedSmem.offset0,@object
	.size		.nv.reservedSmem.offset0,0x4
